//
// Generated by NVIDIA NVVM Compiler
//
// Compiler Build ID: CL-36424714
// Cuda compilation tools, release 13.0, V13.0.88
// Based on NVVM 20.0.0
//

.version 9.0
.target sm_100
.address_size 64

	// .globl	_Z13copyImgKernelPhS_ii

.visible .entry _Z13copyImgKernelPhS_ii(
	.param .u64 .ptr .align 1 _Z13copyImgKernelPhS_ii_param_0,
	.param .u64 .ptr .align 1 _Z13copyImgKernelPhS_ii_param_1,
	.param .u32 _Z13copyImgKernelPhS_ii_param_2,
	.param .u32 _Z13copyImgKernelPhS_ii_param_3
)
{
	.reg .pred 	%p<4>;
	.reg .b16 	%rs<5>;
	.reg .b32 	%r<15>;
	.reg .b64 	%rd<8>;

	ld.param.u64 	%rd1, [_Z13copyImgKernelPhS_ii_param_0];
	ld.param.u64 	%rd2, [_Z13copyImgKernelPhS_ii_param_1];
	ld.param.u32 	%r3, [_Z13copyImgKernelPhS_ii_param_2];
	ld.param.u32 	%r4, [_Z13copyImgKernelPhS_ii_param_3];
	mov.u32 	%r6, %tid.x;
	mov.u32 	%r7, %ctaid.x;
	mov.u32 	%r8, %ntid.x;
	mad.lo.s32 	%r1, %r7, %r8, %r6;
	mov.u32 	%r9, %tid.y;
	mov.u32 	%r10, %ctaid.y;
	mov.u32 	%r11, %ntid.y;
	mad.lo.s32 	%r12, %r10, %r11, %r9;
	setp.ge.s32 	%p1, %r1, %r3;
	setp.ge.s32 	%p2, %r12, %r4;
	or.pred  	%p3, %p1, %p2;
	@%p3 bra 	$L__BB0_2;
	cvta.to.global.u64 	%rd3, %rd1;
	cvta.to.global.u64 	%rd4, %rd2;
	mad.lo.s32 	%r13, %r3, %r12, %r1;
	shl.b32 	%r14, %r13, 2;
	cvt.s64.s32 	%rd5, %r14;
	add.s64 	%rd6, %rd3, %rd5;
	ld.global.u8 	%rs1, [%rd6];
	ld.global.u8 	%rs2, [%rd6+1];
	ld.global.u8 	%rs3, [%rd6+2];
	ld.global.u8 	%rs4, [%rd6+3];
	add.s64 	%rd7, %rd4, %rd5;
	st.global.u8 	[%rd7], %rs1;
	st.global.u8 	[%rd7+1], %rs2;
	st.global.u8 	[%rd7+2], %rs3;
	st.global.u8 	[%rd7+3], %rs4;
$L__BB0_2:
	ret;

}
	// .globl	_Z21linearTransformKernelPhS_iiff
.visible .entry _Z21linearTransformKernelPhS_iiff(
	.param .u64 .ptr .align 1 _Z21linearTransformKernelPhS_iiff_param_0,
	.param .u64 .ptr .align 1 _Z21linearTransformKernelPhS_iiff_param_1,
	.param .u32 _Z21linearTransformKernelPhS_iiff_param_2,
	.param .u32 _Z21linearTransformKernelPhS_iiff_param_3,
	.param .f32 _Z21linearTransformKernelPhS_iiff_param_4,
	.param .f32 _Z21linearTransformKernelPhS_iiff_param_5
)
{
	.reg .pred 	%p<10>;
	.reg .b16 	%rs<5>;
	.reg .b32 	%r<18>;
	.reg .b32 	%f<15>;
	.reg .b64 	%rd<8>;

	ld.param.u64 	%rd1, [_Z21linearTransformKernelPhS_iiff_param_0];
	ld.param.u64 	%rd2, [_Z21linearTransformKernelPhS_iiff_param_1];
	ld.param.u32 	%r3, [_Z21linearTransformKernelPhS_iiff_param_2];
	ld.param.u32 	%r4, [_Z21linearTransformKernelPhS_iiff_param_3];
	ld.param.f32 	%f1, [_Z21linearTransformKernelPhS_iiff_param_4];
	ld.param.f32 	%f2, [_Z21linearTransformKernelPhS_iiff_param_5];
	mov.u32 	%r6, %tid.x;
	mov.u32 	%r7, %ctaid.x;
	mov.u32 	%r8, %ntid.x;
	mad.lo.s32 	%r1, %r7, %r8, %r6;
	mov.u32 	%r9, %tid.y;
	mov.u32 	%r10, %ctaid.y;
	mov.u32 	%r11, %ntid.y;
	mad.lo.s32 	%r12, %r10, %r11, %r9;
	setp.ge.s32 	%p1, %r1, %r3;
	setp.ge.s32 	%p2, %r12, %r4;
	or.pred  	%p3, %p1, %p2;
	@%p3 bra 	$L__BB1_2;
	cvta.to.global.u64 	%rd3, %rd1;
	cvta.to.global.u64 	%rd4, %rd2;
	mad.lo.s32 	%r13, %r3, %r12, %r1;
	shl.b32 	%r14, %r13, 2;
	cvt.s64.s32 	%rd5, %r14;
	add.s64 	%rd6, %rd3, %rd5;
	ld.global.u8 	%rs1, [%rd6];
	ld.global.u8 	%rs2, [%rd6+1];
	ld.global.u8 	%rs3, [%rd6+2];
	ld.global.u8 	%rs4, [%rd6+3];
	cvt.rn.f32.u16 	%f3, %rs1;
	fma.rn.f32 	%f4, %f1, %f3, %f2;
	setp.gt.f32 	%p4, %f4, 0f437F0000;
	setp.lt.f32 	%p5, %f4, 0f00000000;
	selp.f32 	%f5, 0f00000000, %f4, %p5;
	selp.f32 	%f6, 0f437F0000, %f5, %p4;
	cvt.rzi.u32.f32 	%r15, %f6;
	add.s64 	%rd7, %rd4, %rd5;
	st.global.u8 	[%rd7], %r15;
	cvt.rn.f32.u16 	%f7, %rs2;
	fma.rn.f32 	%f8, %f1, %f7, %f2;
	setp.gt.f32 	%p6, %f8, 0f437F0000;
	setp.lt.f32 	%p7, %f8, 0f00000000;
	selp.f32 	%f9, 0f00000000, %f8, %p7;
	selp.f32 	%f10, 0f437F0000, %f9, %p6;
	cvt.rzi.u32.f32 	%r16, %f10;
	st.global.u8 	[%rd7+1], %r16;
	cvt.rn.f32.u16 	%f11, %rs3;
	fma.rn.f32 	%f12, %f1, %f11, %f2;
	setp.gt.f32 	%p8, %f12, 0f437F0000;
	setp.lt.f32 	%p9, %f12, 0f00000000;
	selp.f32 	%f13, 0f00000000, %f12, %p9;
	selp.f32 	%f14, 0f437F0000, %f13, %p8;
	cvt.rzi.u32.f32 	%r17, %f14;
	st.global.u8 	[%rd7+2], %r17;
	st.global.u8 	[%rd7+3], %rs4;
$L__BB1_2:
	ret;

}
	// .globl	_Z12mirrorKernelPhS_ii
.visible .entry _Z12mirrorKernelPhS_ii(
	.param .u64 .ptr .align 1 _Z12mirrorKernelPhS_ii_param_0,
	.param .u64 .ptr .align 1 _Z12mirrorKernelPhS_ii_param_1,
	.param .u32 _Z12mirrorKernelPhS_ii_param_2,
	.param .u32 _Z12mirrorKernelPhS_ii_param_3
)
{
	.reg .pred 	%p<5>;
	.reg .b16 	%rs<21>;
	.reg .b32 	%r<26>;
	.reg .b32 	%f<5>;
	.reg .b64 	%rd<11>;

	ld.param.u64 	%rd3, [_Z12mirrorKernelPhS_ii_param_0];
	ld.param.u64 	%rd2, [_Z12mirrorKernelPhS_ii_param_1];
	ld.param.u32 	%r5, [_Z12mirrorKernelPhS_ii_param_2];
	ld.param.u32 	%r6, [_Z12mirrorKernelPhS_ii_param_3];
	cvta.to.global.u64 	%rd1, %rd3;
	mov.u32 	%r8, %tid.x;
	mov.u32 	%r9, %ctaid.x;
	mov.u32 	%r10, %ntid.x;
	mad.lo.s32 	%r1, %r9, %r10, %r8;
	mov.u32 	%r11, %tid.y;
	mov.u32 	%r12, %ctaid.y;
	mov.u32 	%r13, %ntid.y;
	mad.lo.s32 	%r14, %r12, %r13, %r11;
	setp.le.s32 	%p1, %r5, %r1;
	setp.ge.s32 	%p2, %r14, %r6;
	or.pred  	%p3, %p1, %p2;
	@%p3 bra 	$L__BB2_4;
	mul.lo.s32 	%r15, %r5, %r14;
	add.s32 	%r16, %r15, %r1;
	shl.b32 	%r3, %r16, 2;
	cvt.s64.s32 	%rd4, %r3;
	add.s64 	%rd5, %rd1, %rd4;
	ld.global.u8 	%rs17, [%rd5];
	ld.global.u8 	%rs18, [%rd5+1];
	ld.global.u8 	%rs19, [%rd5+2];
	ld.global.u8 	%rs20, [%rd5+3];
	sub.s32 	%r17, %r5, %r1;
	add.s32 	%r4, %r17, %r15;
	shr.u32 	%r18, %r5, 31;
	add.s32 	%r19, %r5, %r18;
	shr.s32 	%r20, %r19, 1;
	setp.lt.s32 	%p4, %r1, %r20;
	@%p4 bra 	$L__BB2_3;
	shl.b32 	%r21, %r4, 2;
	cvt.s64.s32 	%rd6, %r21;
	add.s64 	%rd7, %rd1, %rd6;
	ld.global.u8 	%rs17, [%rd7];
	ld.global.u8 	%rs18, [%rd7+1];
	ld.global.u8 	%rs19, [%rd7+2];
	ld.global.u8 	%rs20, [%rd7+3];
$L__BB2_3:
	cvt.rn.f32.u16 	%f1, %rs20;
	cvt.rn.f32.u16 	%f2, %rs19;
	cvt.rn.f32.u16 	%f3, %rs18;
	cvt.rn.f32.u16 	%f4, %rs17;
	cvt.rzi.u32.f32 	%r22, %f4;
	cvta.to.global.u64 	%rd9, %rd2;
	add.s64 	%rd10, %rd9, %rd4;
	st.global.u8 	[%rd10], %r22;
	cvt.rzi.u32.f32 	%r23, %f3;
	st.global.u8 	[%rd10+1], %r23;
	cvt.rzi.u32.f32 	%r24, %f2;
	st.global.u8 	[%rd10+2], %r24;
	cvt.rzi.u32.f32 	%r25, %f1;
	st.global.u8 	[%rd10+3], %r25;
$L__BB2_4:
	ret;

}
	// .globl	_Z8bwKernelPhS_ii
.visible .entry _Z8bwKernelPhS_ii(
	.param .u64 .ptr .align 1 _Z8bwKernelPhS_ii_param_0,
	.param .u64 .ptr .align 1 _Z8bwKernelPhS_ii_param_1,
	.param .u32 _Z8bwKernelPhS_ii_param_2,
	.param .u32 _Z8bwKernelPhS_ii_param_3
)
{
	.reg .pred 	%p<4>;
	.reg .b16 	%rs<5>;
	.reg .b32 	%r<21>;
	.reg .b32 	%f<2>;
	.reg .b64 	%rd<8>;

	ld.param.u64 	%rd1, [_Z8bwKernelPhS_ii_param_0];
	ld.param.u64 	%rd2, [_Z8bwKernelPhS_ii_param_1];
	ld.param.u32 	%r3, [_Z8bwKernelPhS_ii_param_2];
	ld.param.u32 	%r4, [_Z8bwKernelPhS_ii_param_3];
	mov.u32 	%r6, %tid.x;
	mov.u32 	%r7, %ctaid.x;
	mov.u32 	%r8, %ntid.x;
	mad.lo.s32 	%r1, %r7, %r8, %r6;
	mov.u32 	%r9, %tid.y;
	mov.u32 	%r10, %ctaid.y;
	mov.u32 	%r11, %ntid.y;
	mad.lo.s32 	%r12, %r10, %r11, %r9;
	setp.ge.s32 	%p1, %r1, %r3;
	setp.ge.s32 	%p2, %r12, %r4;
	or.pred  	%p3, %p1, %p2;
	@%p3 bra 	$L__BB3_2;
	cvta.to.global.u64 	%rd3, %rd1;
	cvta.to.global.u64 	%rd4, %rd2;
	mad.lo.s32 	%r13, %r3, %r12, %r1;
	shl.b32 	%r14, %r13, 2;
	cvt.s64.s32 	%rd5, %r14;
	add.s64 	%rd6, %rd3, %rd5;
	ld.global.u8 	%r15, [%rd6];
	ld.global.u8 	%r16, [%rd6+1];
	ld.global.u8 	%r17, [%rd6+2];
	ld.global.u8 	%rs1, [%rd6+3];
	add.s32 	%r18, %r16, %r15;
	add.s32 	%r19, %r18, %r17;
	cvt.u16.u32 	%rs2, %r19;
	mul.hi.u16 	%rs3, %rs2, 21846;
	cvt.rn.f32.u16 	%f1, %rs3;
	cvt.rzi.u32.f32 	%r20, %f1;
	cvt.u16.u32 	%rs4, %r20;
	add.s64 	%rd7, %rd4, %rd5;
	st.global.u8 	[%rd7], %rs4;
	st.global.u8 	[%rd7+1], %rs4;
	st.global.u8 	[%rd7+2], %rs4;
	st.global.u8 	[%rd7+3], %rs1;
$L__BB3_2:
	ret;

}
	// .globl	_Z11sobelKernelPhS_ii
.visible .entry _Z11sobelKernelPhS_ii(
	.param .u64 .ptr .align 1 _Z11sobelKernelPhS_ii_param_0,
	.param .u64 .ptr .align 1 _Z11sobelKernelPhS_ii_param_1,
	.param .u32 _Z11sobelKernelPhS_ii_param_2,
	.param .u32 _Z11sobelKernelPhS_ii_param_3
)
{


	ret;

}


// ===== COMPILED SASS (sm_100) =====

	.target	sm_100

	.elftype	@"ET_EXEC"


//--------------------- .note.nv.tkinfo           --------------------------
	.section	.note.nv.tkinfo,"",@"SHT_NOTE"
	.sectionflags	@"SHF_NOTE_NV_TKINFO"
	.tkinfo
        /*0018*/ 	.word	0x00000002
        /*0030*/ 	.string	""
        /*0030*/ 	.string	"ptxas"
        /*0030*/ 	.string	"Cuda compilation tools, release 13.0, V13.0.88"
        /*0030*/ 	.string	"Build cuda_13.0.r13.0/compiler.36424714_0"
        /*0030*/ 	.string	"-arch sm_100 -m 64 "



//--------------------- .note.nv.cuinfo           --------------------------
	.section	.note.nv.cuinfo,"",@"SHT_NOTE"
	.sectionflags	@"SHF_NOTE_NV_CUINFO"
        /*0018*/ 	.short	0x0002
        /*001a*/ 	.short	0x0064
        /*001c*/ 	.short	0x0082
	.zero		2


//--------------------- .nv.info                  --------------------------
	.section	.nv.info,"",@"SHT_CUDA_INFO"
	.align	4


	//----- nvinfo : EIATTR_REGCOUNT
	.align		4
        /*0000*/ 	.byte	0x04, 0x2f
        /*0002*/ 	.short	(.L_1 - .L_0)
	.align		4
.L_0:
        /*0004*/ 	.word	index@(_Z13copyImgKernelPhS_ii)
        /*0008*/ 	.word	0x00000010


	//----- nvinfo : EIATTR_FRAME_SIZE
	.align		4
.L_1:
        /*000c*/ 	.byte	0x04, 0x11
        /*000e*/ 	.short	(.L_3 - .L_2)
	.align		4
.L_2:
        /*0010*/ 	.word	index@(_Z13copyImgKernelPhS_ii)
        /*0014*/ 	.word	0x00000000


	//----- nvinfo : EIATTR_REGCOUNT
	.align		4
.L_3:
        /*0018*/ 	.byte	0x04, 0x2f
        /*001a*/ 	.short	(.L_5 - .L_4)
	.align		4
.L_4:
        /*001c*/ 	.word	index@(_Z21linearTransformKernelPhS_iiff)
        /*0020*/ 	.word	0x0000000f


	//----- nvinfo : EIATTR_FRAME_SIZE
	.align		4
.L_5:
        /*0024*/ 	.byte	0x04, 0x11
        /*0026*/ 	.short	(.L_7 - .L_6)
	.align		4
.L_6:
        /*0028*/ 	.word	index@(_Z21linearTransformKernelPhS_iiff)
        /*002c*/ 	.word	0x00000000


	//----- nvinfo : EIATTR_REGCOUNT
	.align		4
.L_7:
        /*0030*/ 	.byte	0x04, 0x2f
        /*0032*/ 	.short	(.L_9 - .L_8)
	.align		4
.L_8:
        /*0034*/ 	.word	index@(_Z12mirrorKernelPhS_ii)
        /*0038*/ 	.word	0x00000014


	//----- nvinfo : EIATTR_FRAME_SIZE
	.align		4
.L_9:
        /*003c*/ 	.byte	0x04, 0x11
        /*003e*/ 	.short	(.L_11 - .L_10)
	.align		4
.L_10:
        /*0040*/ 	.word	index@(_Z12mirrorKernelPhS_ii)
        /*0044*/ 	.word	0x00000000


	//----- nvinfo : EIATTR_REGCOUNT
	.align		4
.L_11:
        /*0048*/ 	.byte	0x04, 0x2f
        /*004a*/ 	.short	(.L_13 - .L_12)
	.align		4
.L_12:
        /*004c*/ 	.word	index@(_Z8bwKernelPhS_ii)
        /*0050*/ 	.word	0x0000000c


	//----- nvinfo : EIATTR_FRAME_SIZE
	.align		4
.L_13:
        /*0054*/ 	.byte	0x04, 0x11
        /*0056*/ 	.short	(.L_15 - .L_14)
	.align		4
.L_14:
        /*0058*/ 	.word	index@(_Z8bwKernelPhS_ii)
        /*005c*/ 	.word	0x00000000


	//----- nvinfo : EIATTR_REGCOUNT
	.align		4
.L_15:
        /*0060*/ 	.byte	0x04, 0x2f
        /*0062*/ 	.short	(.L_17 - .L_16)
	.align		4
.L_16:
        /*0064*/ 	.word	index@(_Z11sobelKernelPhS_ii)
        /*0068*/ 	.word	0x00000004


	//----- nvinfo : EIATTR_FRAME_SIZE
	.align		4
.L_17:
        /*006c*/ 	.byte	0x04, 0x11
        /*006e*/ 	.short	(.L_19 - .L_18)
	.align		4
.L_18:
        /*0070*/ 	.word	index@(_Z11sobelKernelPhS_ii)
        /*0074*/ 	.word	0x00000000


	//----- nvinfo : EIATTR_MIN_STACK_SIZE
	.align		4
.L_19:
        /*0078*/ 	.byte	0x04, 0x12
        /*007a*/ 	.short	(.L_21 - .L_20)
	.align		4
.L_20:
        /*007c*/ 	.word	index@(_Z11sobelKernelPhS_ii)
        /*0080*/ 	.word	0x00000000


	//----- nvinfo : EIATTR_MIN_STACK_SIZE
	.align		4
.L_21:
        /*0084*/ 	.byte	0x04, 0x12
        /*0086*/ 	.short	(.L_23 - .L_22)
	.align		4
.L_22:
        /*0088*/ 	.word	index@(_Z8bwKernelPhS_ii)
        /*008c*/ 	.word	0x00000000


	//----- nvinfo : EIATTR_MIN_STACK_SIZE
	.align		4
.L_23:
        /*0090*/ 	.byte	0x04, 0x12
        /*0092*/ 	.short	(.L_25 - .L_24)
	.align		4
.L_24:
        /*0094*/ 	.word	index@(_Z12mirrorKernelPhS_ii)
        /*0098*/ 	.word	0x00000000


	//----- nvinfo : EIATTR_MIN_STACK_SIZE
	.align		4
.L_25:
        /*009c*/ 	.byte	0x04, 0x12
        /*009e*/ 	.short	(.L_27 - .L_26)
	.align		4
.L_26:
        /*00a0*/ 	.word	index@(_Z21linearTransformKernelPhS_iiff)
        /*00a4*/ 	.word	0x00000000


	//----- nvinfo : EIATTR_MIN_STACK_SIZE
	.align		4
.L_27:
        /*00a8*/ 	.byte	0x04, 0x12
        /*00aa*/ 	.short	(.L_29 - .L_28)
	.align		4
.L_28:
        /*00ac*/ 	.word	index@(_Z13copyImgKernelPhS_ii)
        /*00b0*/ 	.word	0x00000000
.L_29:


//--------------------- .nv.compat                --------------------------
	.section	.nv.compat,"",@"SHT_CUDA_COMPAT_INFO"
	.align	4
        /*0000*/ 	.byte	0x02, 0x09, 0x00, 0x00, 0x02, 0x02, 0x01, 0x00, 0x02, 0x05, 0x05, 0x00, 0x03, 0x07, 0x01, 0x01
        /*0010*/ 	.byte	0x02, 0x03, 0x00, 0x00, 0x02, 0x06, 0x01, 0x00, 0x04, 0x0b, 0x08, 0x00, 0x01, 0x00, 0x00, 0x00
        /*0020*/ 	.byte	0x00, 0x00, 0x00, 0x00


//--------------------- .nv.info._Z11sobelKernelPhS_ii --------------------------
	.section	.nv.info._Z11sobelKernelPhS_ii,"",@"SHT_CUDA_INFO"
	.sectionflags	@""
	.align	4


	//----- nvinfo : EIATTR_CUDA_API_VERSION
	.align		4
        /*0000*/ 	.byte	0x04, 0x37
        /*0002*/ 	.short	(.L_31 - .L_30)
.L_30:
        /*0004*/ 	.word	0x00000082


	//----- nvinfo : EIATTR_KPARAM_INFO
	.align		4
.L_31:
        /*0008*/ 	.byte	0x04, 0x17
        /*000a*/ 	.short	(.L_33 - .L_32)
.L_32:
        /*000c*/ 	.word	0x00000000
        /*0010*/ 	.short	0x0003
        /*0012*/ 	.short	0x0014
        /*0014*/ 	.byte	0x00, 0xf0, 0x11, 0x00


	//----- nvinfo : EIATTR_KPARAM_INFO
	.align		4
.L_33:
        /*0018*/ 	.byte	0x04, 0x17
        /*001a*/ 	.short	(.L_35 - .L_34)
.L_34:
        /*001c*/ 	.word	0x00000000
        /*0020*/ 	.short	0x0002
        /*0022*/ 	.short	0x0010
        /*0024*/ 	.byte	0x00, 0xf0, 0x11, 0x00


	//----- nvinfo : EIATTR_KPARAM_INFO
	.align		4
.L_35:
        /*0028*/ 	.byte	0x04, 0x17
        /*002a*/ 	.short	(.L_37 - .L_36)
.L_36:
        /*002c*/ 	.word	0x00000000
        /*0030*/ 	.short	0x0001
        /*0032*/ 	.short	0x0008
        /*0034*/ 	.byte	0x00, 0xf5, 0x21, 0x00


	//----- nvinfo : EIATTR_KPARAM_INFO
	.align		4
.L_37:
        /*0038*/ 	.byte	0x04, 0x17
        /*003a*/ 	.short	(.L_39 - .L_38)
.L_38:
        /*003c*/ 	.word	0x00000000
        /*0040*/ 	.short	0x0000
        /*0042*/ 	.short	0x0000
        /*0044*/ 	.byte	0x00, 0xf5, 0x21, 0x00


	//----- nvinfo : EIATTR_SPARSE_MMA_MASK
	.align		4
.L_39:
        /*0048*/ 	.byte	0x03, 0x50
        /*004a*/ 	.short	0x0000


	//----- nvinfo : EIATTR_MAXREG_COUNT
	.align		4
        /*004c*/ 	.byte	0x03, 0x1b
        /*004e*/ 	.short	0x00ff


	//----- nvinfo : EIATTR_MERCURY_ISA_VERSION
	.align		4
        /*0050*/ 	.byte	0x03, 0x5f
        /*0052*/ 	.short	0x0101


	//----- nvinfo : EIATTR_VRC_CTA_INIT_COUNT
	.align		4
        /*0054*/ 	.byte	0x02, 0x4a
	.zero		1
	.zero		1


	//----- nvinfo : EIATTR_EXIT_INSTR_OFFSETS
	.align		4
        /*0058*/ 	.byte	0x04, 0x1c
        /*005a*/ 	.short	(.L_41 - .L_40)


	//   ....[0]....
.L_40:
        /*005c*/ 	.word	0x00000010


	//----- nvinfo : EIATTR_CBANK_PARAM_SIZE
	.align		4
.L_41:
        /*0060*/ 	.byte	0x03, 0x19
        /*0062*/ 	.short	0x0018


	//----- nvinfo : EIATTR_PARAM_CBANK
	.align		4
        /*0064*/ 	.byte	0x04, 0x0a
        /*0066*/ 	.short	(.L_43 - .L_42)
	.align		4
.L_42:
        /*0068*/ 	.word	index@(.nv.constant0._Z11sobelKernelPhS_ii)
        /*006c*/ 	.short	0x0380
        /*006e*/ 	.short	0x0018


	//----- nvinfo : EIATTR_SW_WAR
	.align		4
.L_43:
        /*0070*/ 	.byte	0x04, 0x36
        /*0072*/ 	.short	(.L_45 - .L_44)
.L_44:
        /*0074*/ 	.word	0x00000008
.L_45:


//--------------------- .nv.info._Z8bwKernelPhS_ii --------------------------
	.section	.nv.info._Z8bwKernelPhS_ii,"",@"SHT_CUDA_INFO"
	.sectionflags	@""
	.align	4


	//----- nvinfo : EIATTR_CUDA_API_VERSION
	.align		4
        /*0000*/ 	.byte	0x04, 0x37
        /*0002*/ 	.short	(.L_47 - .L_46)
.L_46:
        /*0004*/ 	.word	0x00000082


	//----- nvinfo : EIATTR_KPARAM_INFO
	.align		4
.L_47:
        /*0008*/ 	.byte	0x04, 0x17
        /*000a*/ 	.short	(.L_49 - .L_48)
.L_48:
        /*000c*/ 	.word	0x00000000
        /*0010*/ 	.short	0x0003
        /*0012*/ 	.short	0x0014
        /*0014*/ 	.byte	0x00, 0xf0, 0x11, 0x00


	//----- nvinfo : EIATTR_KPARAM_INFO
	.align		4
.L_49:
        /*0018*/ 	.byte	0x04, 0x17
        /*001a*/ 	.short	(.L_51 - .L_50)
.L_50:
        /*001c*/ 	.word	0x00000000
        /*0020*/ 	.short	0x0002
        /*0022*/ 	.short	0x0010
        /*0024*/ 	.byte	0x00, 0xf0, 0x11, 0x00


	//----- nvinfo : EIATTR_KPARAM_INFO
	.align		4
.L_51:
        /*0028*/ 	.byte	0x04, 0x17
        /*002a*/ 	.short	(.L_53 - .L_52)
.L_52:
        /*002c*/ 	.word	0x00000000
        /*0030*/ 	.short	0x0001
        /*0032*/ 	.short	0x0008
        /*0034*/ 	.byte	0x00, 0xf5, 0x21, 0x00


	//----- nvinfo : EIATTR_KPARAM_INFO
	.align		4
.L_53:
        /*0038*/ 	.byte	0x04, 0x17
        /*003a*/ 	.short	(.L_55 - .L_54)
.L_54:
        /*003c*/ 	.word	0x00000000
        /*0040*/ 	.short	0x0000
        /*0042*/ 	.short	0x0000
        /*0044*/ 	.byte	0x00, 0xf5, 0x21, 0x00


	//----- nvinfo : EIATTR_SPARSE_MMA_MASK
	.align		4
.L_55:
        /*0048*/ 	.byte	0x03, 0x50
        /*004a*/ 	.short	0x0000


	//----- nvinfo : EIATTR_MAXREG_COUNT
	.align		4
        /*004c*/ 	.byte	0x03, 0x1b
        /*004e*/ 	.short	0x00ff


	//----- nvinfo : EIATTR_MERCURY_ISA_VERSION
	.align		4
        /*0050*/ 	.byte	0x03, 0x5f
        /*0052*/ 	.short	0x0101


	//----- nvinfo : EIATTR_VRC_CTA_INIT_COUNT
	.align		4
        /*0054*/ 	.byte	0x02, 0x4a
	.zero		1
	.zero		1


	//----- nvinfo : EIATTR_EXIT_INSTR_OFFSETS
	.align		4
        /*0058*/ 	.byte	0x04, 0x1c
        /*005a*/ 	.short	(.L_57 - .L_56)


	//   ....[0]....
.L_56:
        /*005c*/ 	.word	0x000000c0


	//   ....[1]....
        /*0060*/ 	.word	0x00000230


	//----- nvinfo : EIATTR_CBANK_PARAM_SIZE
	.align		4
.L_57:
        /*0064*/ 	.byte	0x03, 0x19
        /*0066*/ 	.short	0x0018


	//----- nvinfo : EIATTR_PARAM_CBANK
	.align		4
        /*0068*/ 	.byte	0x04, 0x0a
        /*006a*/ 	.short	(.L_59 - .L_58)
	.align		4
.L_58:
        /*006c*/ 	.word	index@(.nv.constant0._Z8bwKernelPhS_ii)
        /*0070*/ 	.short	0x0380
        /*0072*/ 	.short	0x0018


	//----- nvinfo : EIATTR_SW_WAR
	.align		4
.L_59:
        /*0074*/ 	.byte	0x04, 0x36
        /*0076*/ 	.short	(.L_61 - .L_60)
.L_60:
        /*0078*/ 	.word	0x00000008
.L_61:


//--------------------- .nv.info._Z12mirrorKernelPhS_ii --------------------------
	.section	.nv.info._Z12mirrorKernelPhS_ii,"",@"SHT_CUDA_INFO"
	.sectionflags	@""
	.align	4


	//----- nvinfo : EIATTR_CUDA_API_VERSION
	.align		4
        /*0000*/ 	.byte	0x04, 0x37
        /*0002*/ 	.short	(.L_63 - .L_62)
.L_62:
        /*0004*/ 	.word	0x00000082


	//----- nvinfo : EIATTR_KPARAM_INFO
	.align		4
.L_63:
        /*0008*/ 	.byte	0x04, 0x17
        /*000a*/ 	.short	(.L_65 - .L_64)
.L_64:
        /*000c*/ 	.word	0x00000000
        /*0010*/ 	.short	0x0003
        /*0012*/ 	.short	0x0014
        /*0014*/ 	.byte	0x00, 0xf0, 0x11, 0x00


	//----- nvinfo : EIATTR_KPARAM_INFO
	.align		4
.L_65:
        /*0018*/ 	.byte	0x04, 0x17
        /*001a*/ 	.short	(.L_67 - .L_66)
.L_66:
        /*001c*/ 	.word	0x00000000
        /*0020*/ 	.short	0x0002
        /*0022*/ 	.short	0x0010
        /*0024*/ 	.byte	0x00, 0xf0, 0x11, 0x00


	//----- nvinfo : EIATTR_KPARAM_INFO
	.align		4
.L_67:
        /*0028*/ 	.byte	0x04, 0x17
        /*002a*/ 	.short	(.L_69 - .L_68)
.L_68:
        /*002c*/ 	.word	0x00000000
        /*0030*/ 	.short	0x0001
        /*0032*/ 	.short	0x0008
        /*0034*/ 	.byte	0x00, 0xf5, 0x21, 0x00


	//----- nvinfo : EIATTR_KPARAM_INFO
	.align		4
.L_69:
        /*0038*/ 	.byte	0x04, 0x17
        /*003a*/ 	.short	(.L_71 - .L_70)
.L_70:
        /*003c*/ 	.word	0x00000000
        /*0040*/ 	.short	0x0000
        /*0042*/ 	.short	0x0000
        /*0044*/ 	.byte	0x00, 0xf5, 0x21, 0x00


	//----- nvinfo : EIATTR_SPARSE_MMA_MASK
	.align		4
.L_71:
        /*0048*/ 	.byte	0x03, 0x50
        /*004a*/ 	.short	0x0000


	//----- nvinfo : EIATTR_MAXREG_COUNT
	.align		4
        /*004c*/ 	.byte	0x03, 0x1b
        /*004e*/ 	.short	0x00ff


	//----- nvinfo : EIATTR_MERCURY_ISA_VERSION
	.align		4
        /*0050*/ 	.byte	0x03, 0x5f
        /*0052*/ 	.short	0x0101


	//----- nvinfo : EIATTR_VRC_CTA_INIT_COUNT
	.align		4
        /*0054*/ 	.byte	0x02, 0x4a
	.zero		1
	.zero		1


	//----- nvinfo : EIATTR_EXIT_INSTR_OFFSETS
	.align		4
        /*0058*/ 	.byte	0x04, 0x1c
        /*005a*/ 	.short	(.L_73 - .L_72)


	//   ....[0]....
.L_72:
        /*005c*/ 	.word	0x000000c0


	//   ....[1]....
        /*0060*/ 	.word	0x00000330


	//----- nvinfo : EIATTR_CBANK_PARAM_SIZE
	.align		4
.L_73:
        /*0064*/ 	.byte	0x03, 0x19
        /*0066*/ 	.short	0x0018


	//----- nvinfo : EIATTR_PARAM_CBANK
	.align		4
        /*0068*/ 	.byte	0x04, 0x0a
        /*006a*/ 	.short	(.L_75 - .L_74)
	.align		4
.L_74:
        /*006c*/ 	.word	index@(.nv.constant0._Z12mirrorKernelPhS_ii)
        /*0070*/ 	.short	0x0380
        /*0072*/ 	.short	0x0018


	//----- nvinfo : EIATTR_SW_WAR
	.align		4
.L_75:
        /*0074*/ 	.byte	0x04, 0x36
        /*0076*/ 	.short	(.L_77 - .L_76)
.L_76:
        /*0078*/ 	.word	0x00000008
.L_77:


//--------------------- .nv.info._Z21linearTransformKernelPhS_iiff --------------------------
	.section	.nv.info._Z21linearTransformKernelPhS_iiff,"",@"SHT_CUDA_INFO"
	.sectionflags	@""
	.align	4


	//----- nvinfo : EIATTR_CUDA_API_VERSION
	.align		4
        /*0000*/ 	.byte	0x04, 0x37
        /*0002*/ 	.short	(.L_79 - .L_78)
.L_78:
        /*0004*/ 	.word	0x00000082


	//----- nvinfo : EIATTR_KPARAM_INFO
	.align		4
.L_79:
        /*0008*/ 	.byte	0x04, 0x17
        /*000a*/ 	.short	(.L_81 - .L_80)
.L_80:
        /*000c*/ 	.word	0x00000000
        /*0010*/ 	.short	0x0005
        /*0012*/ 	.short	0x001c
        /*0014*/ 	.byte	0x00, 0xf0, 0x11, 0x00


	//----- nvinfo : EIATTR_KPARAM_INFO
	.align		4
.L_81:
        /*0018*/ 	.byte	0x04, 0x17
        /*001a*/ 	.short	(.L_83 - .L_82)
.L_82:
        /*001c*/ 	.word	0x00000000
        /*0020*/ 	.short	0x0004
        /*0022*/ 	.short	0x0018
        /*0024*/ 	.byte	0x00, 0xf0, 0x11, 0x00


	//----- nvinfo : EIATTR_KPARAM_INFO
	.align		4
.L_83:
        /*0028*/ 	.byte	0x04, 0x17
        /*002a*/ 	.short	(.L_85 - .L_84)
.L_84:
        /*002c*/ 	.word	0x00000000
        /*0030*/ 	.short	0x0003
        /*0032*/ 	.short	0x0014
        /*0034*/ 	.byte	0x00, 0xf0, 0x11, 0x00


	//----- nvinfo : EIATTR_KPARAM_INFO
	.align		4
.L_85:
        /*0038*/ 	.byte	0x04, 0x17
        /*003a*/ 	.short	(.L_87 - .L_86)
.L_86:
        /*003c*/ 	.word	0x00000000
        /*0040*/ 	.short	0x0002
        /*0042*/ 	.short	0x0010
        /*0044*/ 	.byte	0x00, 0xf0, 0x11, 0x00


	//----- nvinfo : EIATTR_KPARAM_INFO
	.align		4
.L_87:
        /*0048*/ 	.byte	0x04, 0x17
        /*004a*/ 	.short	(.L_89 - .L_88)
.L_88:
        /*004c*/ 	.word	0x00000000
        /*0050*/ 	.short	0x0001
        /*0052*/ 	.short	0x0008
        /*0054*/ 	.byte	0x00, 0xf5, 0x21, 0x00


	//----- nvinfo : EIATTR_KPARAM_INFO
	.align		4
.L_89:
        /*0058*/ 	.byte	0x04, 0x17
        /*005a*/ 	.short	(.L_91 - .L_90)
.L_90:
        /*005c*/ 	.word	0x00000000
        /*0060*/ 	.short	0x0000
        /*0062*/ 	.short	0x0000
        /*0064*/ 	.byte	0x00, 0xf5, 0x21, 0x00


	//----- nvinfo : EIATTR_SPARSE_MMA_MASK
	.align		4
.L_91:
        /*0068*/ 	.byte	0x03, 0x50
        /*006a*/ 	.short	0x0000


	//----- nvinfo : EIATTR_MAXREG_COUNT
	.align		4
        /*006c*/ 	.byte	0x03, 0x1b
        /*006e*/ 	.short	0x00ff


	//----- nvinfo : EIATTR_MERCURY_ISA_VERSION
	.align		4
        /*0070*/ 	.byte	0x03, 0x5f
        /*0072*/ 	.short	0x0101


	//----- nvinfo : EIATTR_VRC_CTA_INIT_COUNT
	.align		4
        /*0074*/ 	.byte	0x02, 0x4a
	.zero		1
	.zero		1


	//----- nvinfo : EIATTR_EXIT_INSTR_OFFSETS
	.align		4
        /*0078*/ 	.byte	0x04, 0x1c
        /*007a*/ 	.short	(.L_93 - .L_92)


	//   ....[0]....
.L_92:
        /*007c*/ 	.word	0x000000c0


	//   ....[1]....
        /*0080*/ 	.word	0x00000340


	//----- nvinfo : EIATTR_CBANK_PARAM_SIZE
	.align		4
.L_93:
        /*0084*/ 	.byte	0x03, 0x19
        /*0086*/ 	.short	0x0020


	//----- nvinfo : EIATTR_PARAM_CBANK
	.align		4
        /*0088*/ 	.byte	0x04, 0x0a
        /*008a*/ 	.short	(.L_95 - .L_94)
	.align		4
.L_94:
        /*008c*/ 	.word	index@(.nv.constant0._Z21linearTransformKernelPhS_iiff)
        /*0090*/ 	.short	0x0380
        /*0092*/ 	.short	0x0020


	//----- nvinfo : EIATTR_SW_WAR
	.align		4
.L_95:
        /*0094*/ 	.byte	0x04, 0x36
        /*0096*/ 	.short	(.L_97 - .L_96)
.L_96:
        /*0098*/ 	.word	0x00000008
.L_97:


//--------------------- .nv.info._Z13copyImgKernelPhS_ii --------------------------
	.section	.nv.info._Z13copyImgKernelPhS_ii,"",@"SHT_CUDA_INFO"
	.sectionflags	@""
	.align	4


	//----- nvinfo : EIATTR_CUDA_API_VERSION
	.align		4
        /*0000*/ 	.byte	0x04, 0x37
        /*0002*/ 	.short	(.L_99 - .L_98)
.L_98:
        /*0004*/ 	.word	0x00000082


	//----- nvinfo : EIATTR_KPARAM_INFO
	.align		4
.L_99:
        /*0008*/ 	.byte	0x04, 0x17
        /*000a*/ 	.short	(.L_101 - .L_100)
.L_100:
        /*000c*/ 	.word	0x00000000
        /*0010*/ 	.short	0x0003
        /*0012*/ 	.short	0x0014
        /*0014*/ 	.byte	0x00, 0xf0, 0x11, 0x00


	//----- nvinfo : EIATTR_KPARAM_INFO
	.align		4
.L_101:
        /*0018*/ 	.byte	0x04, 0x17
        /*001a*/ 	.short	(.L_103 - .L_102)
.L_102:
        /*001c*/ 	.word	0x00000000
        /*0020*/ 	.short	0x0002
        /*0022*/ 	.short	0x0010
        /*0024*/ 	.byte	0x00, 0xf0, 0x11, 0x00


	//----- nvinfo : EIATTR_KPARAM_INFO
	.align		4
.L_103:
        /*0028*/ 	.byte	0x04, 0x17
        /*002a*/ 	.short	(.L_105 - .L_104)
.L_104:
        /*002c*/ 	.word	0x00000000
        /*0030*/ 	.short	0x0001
        /*0032*/ 	.short	0x0008
        /*0034*/ 	.byte	0x00, 0xf5, 0x21, 0x00


	//----- nvinfo : EIATTR_KPARAM_INFO
	.align		4
.L_105:
        /*0038*/ 	.byte	0x04, 0x17
        /*003a*/ 	.short	(.L_107 - .L_106)
.L_106:
        /*003c*/ 	.word	0x00000000
        /*0040*/ 	.short	0x0000
        /*0042*/ 	.short	0x0000
        /*0044*/ 	.byte	0x00, 0xf5, 0x21, 0x00


	//----- nvinfo : EIATTR_SPARSE_MMA_MASK
	.align		4
.L_107:
        /*0048*/ 	.byte	0x03, 0x50
        /*004a*/ 	.short	0x0000


	//----- nvinfo : EIATTR_MAXREG_COUNT
	.align		4
        /*004c*/ 	.byte	0x03, 0x1b
        /*004e*/ 	.short	0x00ff


	//----- nvinfo : EIATTR_MERCURY_ISA_VERSION
	.align		4
        /*0050*/ 	.byte	0x03, 0x5f
        /*0052*/ 	.short	0x0101


	//----- nvinfo : EIATTR_VRC_CTA_INIT_COUNT
	.align		4
        /*0054*/ 	.byte	0x02, 0x4a
	.zero		1
	.zero		1


	//----- nvinfo : EIATTR_EXIT_INSTR_OFFSETS
	.align		4
        /*0058*/ 	.byte	0x04, 0x1c
        /*005a*/ 	.short	(.L_109 - .L_108)


	//   ....[0]....
.L_108:
        /*005c*/ 	.word	0x000000c0


	//   ....[1]....
        /*0060*/ 	.word	0x000001e0


	//----- nvinfo : EIATTR_CBANK_PARAM_SIZE
	.align		4
.L_109:
        /*0064*/ 	.byte	0x03, 0x19
        /*0066*/ 	.short	0x0018


	//----- nvinfo : EIATTR_PARAM_CBANK
	.align		4
        /*0068*/ 	.byte	0x04, 0x0a
        /*006a*/ 	.short	(.L_111 - .L_110)
	.align		4
.L_110:
        /*006c*/ 	.word	index@(.nv.constant0._Z13copyImgKernelPhS_ii)
        /*0070*/ 	.short	0x0380
        /*0072*/ 	.short	0x0018


	//----- nvinfo : EIATTR_SW_WAR
	.align		4
.L_111:
        /*0074*/ 	.byte	0x04, 0x36
        /*0076*/ 	.short	(.L_113 - .L_112)
.L_112:
        /*0078*/ 	.word	0x00000008
.L_113:


//--------------------- .nv.callgraph             --------------------------
	.section	.nv.callgraph,"",@"SHT_CUDA_CALLGRAPH"
	.align	4
	.sectionentsize	8
	.align		4
        /*0000*/ 	.word	0x00000000
	.align		4
        /*0004*/ 	.word	0xffffffff
	.align		4
        /*0008*/ 	.word	0x00000000
	.align		4
        /*000c*/ 	.word	0xfffffffe
	.align		4
        /*0010*/ 	.word	0x00000000
	.align		4
        /*0014*/ 	.word	0xfffffffd
	.align		4
        /*0018*/ 	.word	0x00000000
	.align		4
        /*001c*/ 	.word	0xfffffffc


//--------------------- .text._Z11sobelKernelPhS_ii --------------------------
	.section	.text._Z11sobelKernelPhS_ii,"ax",@progbits
	.align	128
        .global         _Z11sobelKernelPhS_ii
        .type           _Z11sobelKernelPhS_ii,@function
        .size           _Z11sobelKernelPhS_ii,(.L_x_5 - _Z11sobelKernelPhS_ii)
        .other          _Z11sobelKernelPhS_ii,@"STO_CUDA_ENTRY STV_DEFAULT"
_Z11sobelKernelPhS_ii:
.text._Z11sobelKernelPhS_ii:
[----:B------:R-:W-:Y:S01]  /*0000*/  LDC R1, c[0x0][0x37c] ;  /* 0x0000df00ff017b82 */ /* 0x000fe20000000800 */
[----:B------:R-:W-:Y:S05]  /*0010*/  EXIT ;  /* 0x000000000000794d */ /* 0x000fea0003800000 */
.L_x_0:
[----:B------:R-:W-:-:S00]  /*0020*/  BRA `(.L_x_0) ;  /* 0xfffffffc00fc7947 */ /* 0x000fc0000383ffff */
[----:B------:R-:W-:-:S00]  /*0030*/  NOP ;  /* 0x0000000000007918 */ /* 0x000fc00000000000 */
        /* <DEDUP_REMOVED lines=12> */
.L_x_5:


//--------------------- .text._Z8bwKernelPhS_ii   --------------------------
	.section	.text._Z8bwKernelPhS_ii,"ax",@progbits
	.align	128
        .global         _Z8bwKernelPhS_ii
        .type           _Z8bwKernelPhS_ii,@function
        .size           _Z8bwKernelPhS_ii,(.L_x_6 - _Z8bwKernelPhS_ii)
        .other          _Z8bwKernelPhS_ii,@"STO_CUDA_ENTRY STV_DEFAULT"
_Z8bwKernelPhS_ii:
.text._Z8bwKernelPhS_ii:
[----:B------:R-:W-:Y:S01]  /*0000*/  LDC R1, c[0x0][0x37c] ;  /* 0x0000df00ff017b82 */ /* 0x000fe20000000800 */
[----:B------:R-:W0:Y:S07]  /*0010*/  S2R R3, SR_TID.Y ;  /* 0x0000000000037919 */ /* 0x000e2e0000002200 */
[----:B------:R-:W1:Y:S01]  /*0020*/  LDC R5, c[0x0][0x360] ;  /* 0x0000d800ff057b82 */ /* 0x000e620000000800 */
[----:B------:R-:W2:Y:S01]  /*0030*/  LDCU.64 UR6, c[0x0][0x390] ;  /* 0x00007200ff0677ac */ /* 0x000ea20008000a00 */
[----:B------:R-:W1:Y:S06]  /*0040*/  S2R R0, SR_TID.X ;  /* 0x0000000000007919 */ /* 0x000e6c0000002100 */
[----:B------:R-:W0:Y:S08]  /*0050*/  S2UR UR5, SR_CTAID.Y ;  /* 0x00000000000579c3 */ /* 0x000e300000002600 */
[----:B------:R-:W0:Y:S08]  /*0060*/  LDC R2, c[0x0][0x364] ;  /* 0x0000d900ff027b82 */ /* 0x000e300000000800 */
[----:B------:R-:W1:Y:S01]  /*0070*/  S2UR UR4, SR_CTAID.X ;  /* 0x00000000000479c3 */ /* 0x000e620000002500 */
[----:B0-----:R-:W-:-:S05]  /*0080*/  IMAD R3, R2, UR5, R3 ;  /* 0x0000000502037c24 */ /* 0x001fca000f8e0203 */
[----:B--2---:R-:W-:Y:S01]  /*0090*/  ISETP.GE.AND P0, PT, R3, UR7, PT ;  /* 0x0000000703007c0c */ /* 0x004fe2000bf06270 */
[----:B-1----:R-:W-:-:S05]  /*00a0*/  IMAD R0, R5, UR4, R0 ;  /* 0x0000000405007c24 */ /* 0x002fca000f8e0200 */
[----:B------:R-:W-:-:S13]  /*00b0*/  ISETP.GE.OR P0, PT, R0, UR6, P0 ;  /* 0x0000000600007c0c */ /* 0x000fda0008706670 */
[----:B------:R-:W-:Y:S05]  /*00c0*/  @P0 EXIT ;  /* 0x000000000000094d */ /* 0x000fea0003800000 */
[----:B------:R-:W0:Y:S01]  /*00d0*/  LDCU.128 UR8, c[0x0][0x380] ;  /* 0x00007000ff0877ac */ /* 0x000e220008000c00 */
[----:B------:R-:W-:Y:S01]  /*00e0*/  IMAD R0, R3, UR6, R0 ;  /* 0x0000000603007c24 */ /* 0x000fe2000f8e0200 */
[----:B------:R-:W1:Y:S03]  /*00f0*/  LDCU.64 UR4, c[0x0][0x358] ;  /* 0x00006b00ff0477ac */ /* 0x000e660008000a00 */
[----:B------:R-:W-:-:S05]  /*0100*/  IMAD.SHL.U32 R0, R0, 0x4, RZ ;  /* 0x0000000400007824 */ /* 0x000fca00078e00ff */
[----:B------:R-:W-:Y:S02]  /*0110*/  SHF.R.S32.HI R8, RZ, 0x1f, R0 ;  /* 0x0000001fff087819 */ /* 0x000fe40000011400 */
[----:B0-----:R-:W-:-:S04]  /*0120*/  IADD3 R2, P0, PT, R0, UR8, RZ ;  /* 0x0000000800027c10 */ /* 0x001fc8000ff1e0ff */
[----:B------:R-:W-:-:S05]  /*0130*/  IADD3.X R3, PT, PT, R8, UR9, RZ, P0, !PT ;  /* 0x0000000908037c10 */ /* 0x000fca00087fe4ff */
[----:B-1----:R-:W2:Y:S04]  /*0140*/  LDG.E.U8 R4, desc[UR4][R2.64] ;  /* 0x0000000402047981 */ /* 0x002ea8000c1e1100 */
[----:B------:R-:W2:Y:S04]  /*0150*/  LDG.E.U8 R5, desc[UR4][R2.64+0x1] ;  /* 0x0000010402057981 */ /* 0x000ea8000c1e1100 */
[----:B------:R-:W2:Y:S04]  /*0160*/  LDG.E.U8 R6, desc[UR4][R2.64+0x2] ;  /* 0x0000020402067981 */ /* 0x000ea8000c1e1100 */
[----:B------:R-:W3:Y:S01]  /*0170*/  LDG.E.U8 R7, desc[UR4][R2.64+0x3] ;  /* 0x0000030402077981 */ /* 0x000ee2000c1e1100 */
[----:B--2---:R-:W-:-:S05]  /*0180*/  IADD3 R4, PT, PT, R6, R5, R4 ;  /* 0x0000000506047210 */ /* 0x004fca0007ffe004 */
[----:B------:R-:W-:-:S05]  /*0190*/  IMAD R4, R4, 0x5556, RZ ;  /* 0x0000555604047824 */ /* 0x000fca00078e02ff */
[----:B------:R-:W-:-:S04]  /*01a0*/  SHF.R.U32.HI R4, RZ, 0x10, R4 ;  /* 0x00000010ff047819 */ /* 0x000fc80000011604 */
[----:B------:R-:W-:Y:S02]  /*01b0*/  I2FP.F32.U32 R6, R4 ;  /* 0x0000000400067245 */ /* 0x000fe40000201000 */
[----:B------:R-:W-:Y:S02]  /*01c0*/  IADD3 R4, P0, PT, R0, UR10, RZ ;  /* 0x0000000a00047c10 */ /* 0x000fe4000ff1e0ff */
[----:B------:R-:W0:Y:S02]  /*01d0*/  F2I.U32.TRUNC.NTZ R9, R6 ;  /* 0x0000000600097305 */ /* 0x000e24000020f000 */
[----:B------:R-:W-:-:S05]  /*01e0*/  IADD3.X R5, PT, PT, R8, UR11, RZ, P0, !PT ;  /* 0x0000000b08057c10 */ /* 0x000fca00087fe4ff */
[----:B---3--:R-:W-:Y:S04]  /*01f0*/  STG.E.U8 desc[UR4][R4.64+0x3], R7 ;  /* 0x0000030704007986 */ /* 0x008fe8000c101104 */
[----:B0-----:R-:W-:Y:S04]  /*0200*/  STG.E.U8 desc[UR4][R4.64], R9 ;  /* 0x0000000904007986 */ /* 0x001fe8000c101104 */
[----:B------:R-:W-:Y:S04]  /*0210*/  STG.E.U8 desc[UR4][R4.64+0x1], R9 ;  /* 0x0000010904007986 */ /* 0x000fe8000c101104 */
[----:B------:R-:W-:Y:S01]  /*0220*/  STG.E.U8 desc[UR4][R4.64+0x2], R9 ;  /* 0x0000020904007986 */ /* 0x000fe2000c101104 */
[----:B------:R-:W-:Y:S05]  /*0230*/  EXIT ;  /* 0x000000000000794d */ /* 0x000fea0003800000 */
.L_x_1:
        /* <DEDUP_REMOVED lines=12> */
.L_x_6:


//--------------------- .text._Z12mirrorKernelPhS_ii --------------------------
	.section	.text._Z12mirrorKernelPhS_ii,"ax",@progbits
	.align	128
        .global         _Z12mirrorKernelPhS_ii
        .type           _Z12mirrorKernelPhS_ii,@function
        .size           _Z12mirrorKernelPhS_ii,(.L_x_7 - _Z12mirrorKernelPhS_ii)
        .other          _Z12mirrorKernelPhS_ii,@"STO_CUDA_ENTRY STV_DEFAULT"
_Z12mirrorKernelPhS_ii:
.text._Z12mirrorKernelPhS_ii:
        /* <DEDUP_REMOVED lines=13> */
[----:B------:R-:W0:Y:S01]  /*00d0*/  LDCU.64 UR10, c[0x0][0x380] ;  /* 0x00007000ff0a77ac */ /* 0x000e220008000a00 */
[----:B------:R-:W-:Y:S01]  /*00e0*/  IMAD R2, R5, UR8, R0 ;  /* 0x0000000805027c24 */ /* 0x000fe2000f8e0200 */
[----:B------:R-:W1:Y:S03]  /*00f0*/  LDCU.64 UR6, c[0x0][0x358] ;  /* 0x00006b00ff0677ac */ /* 0x000e660008000a00 */
[----:B------:R-:W-:-:S05]  /*0100*/  IMAD.SHL.U32 R6, R2, 0x4, RZ ;  /* 0x0000000402067824 */ /* 0x000fca00078e00ff */
[----:B------:R-:W-:Y:S02]  /*0110*/  SHF.R.S32.HI R12, RZ, 0x1f, R6 ;  /* 0x0000001fff0c7819 */ /* 0x000fe40000011406 */
[----:B0-----:R-:W-:-:S04]  /*0120*/  IADD3 R2, P0, PT, R6, UR10, RZ ;  /* 0x0000000a06027c10 */ /* 0x001fc8000ff1e0ff */
[----:B------:R-:W-:-:S05]  /*0130*/  IADD3.X R3, PT, PT, R12, UR11, RZ, P0, !PT ;  /* 0x0000000b0c037c10 */ /* 0x000fca00087fe4ff */
[----:B-1----:R-:W2:Y:S04]  /*0140*/  LDG.E.U8 R7, desc[UR6][R2.64] ;  /* 0x0000000602077981 */ /* 0x002ea8000c1e1100 */
[----:B------:R-:W3:Y:S04]  /*0150*/  LDG.E.U8 R8, desc[UR6][R2.64+0x1] ;  /* 0x0000010602087981 */ /* 0x000ee8000c1e1100 */
[----:B------:R-:W4:Y:S04]  /*0160*/  LDG.E.U8 R9, desc[UR6][R2.64+0x2] ;  /* 0x0000020602097981 */ /* 0x000f28000c1e1100 */
[----:B------:R0:W5:Y:S01]  /*0170*/  LDG.E.U8 R10, desc[UR6][R2.64+0x3] ;  /* 0x00000306020a7981 */ /* 0x000162000c1e1100 */
[----:B------:R-:W-:-:S04]  /*0180*/  ULEA.HI UR4, UR8, UR8, URZ, 0x1 ;  /* 0x0000000808047291 */ /* 0x000fc8000f8f08ff */
[----:B------:R-:W-:-:S06]  /*0190*/  USHF.R.S32.HI UR4, URZ, 0x1, UR4 ;  /* 0x00000001ff047899 */ /* 0x000fcc0008011404 */
[C---:B------:R-:W-:Y:S02]  /*01a0*/  ISETP.GE.AND P0, PT, R0.reuse, UR4, PT ;  /* 0x0000000400007c0c */ /* 0x040fe4000bf06270 */
[----:B------:R-:W-:-:S03]  /*01b0*/  IADD3 R0, PT, PT, -R0, UR8, RZ ;  /* 0x0000000800007c10 */ /* 0x000fc6000fffe1ff */
[----:B------:R-:W0:Y:S02]  /*01c0*/  LDCU.64 UR4, c[0x0][0x388] ;  /* 0x00007100ff0477ac */ /* 0x000e240008000a00 */
[----:B------:R-:W-:-:S06]  /*01d0*/  IMAD R0, R5, UR8, R0 ;  /* 0x0000000805007c24 */ /* 0x000fcc000f8e0200 */
[----:B------:R-:W-:-:S05]  /*01e0*/  @P0 IMAD.SHL.U32 R0, R0, 0x4, RZ ;  /* 0x0000000400000824 */ /* 0x000fca00078e00ff */
[----:B------:R-:W-:-:S04]  /*01f0*/  @P0 IADD3 R4, P1, PT, R0, UR10, RZ ;  /* 0x0000000a00040c10 */ /* 0x000fc8000ff3e0ff */
[----:B------:R-:W-:-:S05]  /*0200*/  @P0 LEA.HI.X.SX32 R5, R0, UR11, 0x1, P1 ;  /* 0x0000000b00050c11 */ /* 0x000fca00088f0eff */
[----:B--2---:R-:W2:Y:S04]  /*0210*/  @P0 LDG.E.U8 R7, desc[UR6][R4.64] ;  /* 0x0000000604070981 */ /* 0x004ea8000c1e1100 */
[----:B---3--:R-:W3:Y:S04]  /*0220*/  @P0 LDG.E.U8 R8, desc[UR6][R4.64+0x1] ;  /* 0x0000010604080981 */ /* 0x008ee8000c1e1100 */
[----:B----4-:R-:W4:Y:S04]  /*0230*/  @P0 LDG.E.U8 R9, desc[UR6][R4.64+0x2] ;  /* 0x0000020604090981 */ /* 0x010f28000c1e1100 */
[----:B-----5:R-:W5:Y:S01]  /*0240*/  @P0 LDG.E.U8 R10, desc[UR6][R4.64+0x3] ;  /* 0x00000306040a0981 */ /* 0x020f62000c1e1100 */
[----:B0-----:R-:W-:-:S04]  /*0250*/  IADD3 R2, P0, PT, R6, UR4, RZ ;  /* 0x0000000406027c10 */ /* 0x001fc8000ff1e0ff */
[----:B------:R-:W-:Y:S01]  /*0260*/  IADD3.X R3, PT, PT, R12, UR5, RZ, P0, !PT ;  /* 0x000000050c037c10 */ /* 0x000fe200087fe4ff */
[----:B--2---:R-:W0:Y:S08]  /*0270*/  I2F.U16 R7, R7 ;  /* 0x0000000700077306 */ /* 0x004e300000101000 */
[----:B---3--:R-:W1:Y:S08]  /*0280*/  I2F.U16 R8, R8 ;  /* 0x0000000800087306 */ /* 0x008e700000101000 */
[----:B----4-:R-:W-:Y:S08]  /*0290*/  I2F.U16 R9, R9 ;  /* 0x0000000900097306 */ /* 0x010ff00000101000 */
[----:B-----5:R-:W-:Y:S08]  /*02a0*/  I2F.U16 R10, R10 ;  /* 0x0000000a000a7306 */ /* 0x020ff00000101000 */
[----:B0-----:R-:W0:Y:S08]  /*02b0*/  F2I.U32.TRUNC.NTZ R11, R7 ;  /* 0x00000007000b7305 */ /* 0x001e30000020f000 */
[----:B-1----:R-:W1:Y:S01]  /*02c0*/  F2I.U32.TRUNC.NTZ R13, R8 ;  /* 0x00000008000d7305 */ /* 0x002e62000020f000 */
[----:B0-----:R-:W-:Y:S07]  /*02d0*/  STG.E.U8 desc[UR6][R2.64], R11 ;  /* 0x0000000b02007986 */ /* 0x001fee000c101106 */
[----:B------:R-:W0:Y:S01]  /*02e0*/  F2I.U32.TRUNC.NTZ R15, R9 ;  /* 0x00000009000f7305 */ /* 0x000e22000020f000 */
[----:B-1----:R-:W-:Y:S07]  /*02f0*/  STG.E.U8 desc[UR6][R2.64+0x1], R13 ;  /* 0x0000010d02007986 */ /* 0x002fee000c101106 */
[----:B------:R-:W1:Y:S01]  /*0300*/  F2I.U32.TRUNC.NTZ R17, R10 ;  /* 0x0000000a00117305 */ /* 0x000e62000020f000 */
[----:B0-----:R-:W-:Y:S04]  /*0310*/  STG.E.U8 desc[UR6][R2.64+0x2], R15 ;  /* 0x0000020f02007986 */ /* 0x001fe8000c101106 */
[----:B-1----:R-:W-:Y:S01]  /*0320*/  STG.E.U8 desc[UR6][R2.64+0x3], R17 ;  /* 0x0000031102007986 */ /* 0x002fe2000c101106 */
[----:B------:R-:W-:Y:S05]  /*0330*/  EXIT ;  /* 0x000000000000794d */ /* 0x000fea0003800000 */
.L_x_2:
        /* <DEDUP_REMOVED lines=12> */
.L_x_7:


//--------------------- .text._Z21linearTransformKernelPhS_iiff --------------------------
	.section	.text._Z21linearTransformKernelPhS_iiff,"ax",@progbits
	.align	128
        .global         _Z21linearTransformKernelPhS_iiff
        .type           _Z21linearTransformKernelPhS_iiff,@function
        .size           _Z21linearTransformKernelPhS_iiff,(.L_x_8 - _Z21linearTransformKernelPhS_iiff)
        .other          _Z21linearTransformKernelPhS_iiff,@"STO_CUDA_ENTRY STV_DEFAULT"
_Z21linearTransformKernelPhS_iiff:
.text._Z21linearTransformKernelPhS_iiff:
        /* <DEDUP_REMOVED lines=15> */
[----:B------:R-:W1:Y:S01]  /*00f0*/  LDC.64 R10, c[0x0][0x398] ;  /* 0x0000e600ff0a7b82 */ /* 0x000e620000000a00 */
[----:B------:R-:W2:Y:S02]  /*0100*/  LDCU.64 UR4, c[0x0][0x358] ;  /* 0x00006b00ff0477ac */ /* 0x000ea40008000a00 */
[----:B------:R-:W-:-:S05]  /*0110*/  IMAD.SHL.U32 R0, R0, 0x4, RZ ;  /* 0x0000000400007824 */ /* 0x000fca00078e00ff */
[----:B------:R-:W-:Y:S02]  /*0120*/  SHF.R.S32.HI R12, RZ, 0x1f, R0 ;  /* 0x0000001fff0c7819 */ /* 0x000fe40000011400 */
[----:B0-----:R-:W-:-:S04]  /*0130*/  IADD3 R2, P0, PT, R0, UR8, RZ ;  /* 0x0000000800027c10 */ /* 0x001fc8000ff1e0ff */
[----:B------:R-:W-:-:S05]  /*0140*/  IADD3.X R3, PT, PT, R12, UR9, RZ, P0, !PT ;  /* 0x000000090c037c10 */ /* 0x000fca00087fe4ff */
[----:B--2---:R-:W2:Y:S04]  /*0150*/  LDG.E.U8 R4, desc[UR4][R2.64] ;  /* 0x0000000402047981 */ /* 0x004ea8000c1e1100 */
[----:B------:R-:W3:Y:S04]  /*0160*/  LDG.E.U8 R5, desc[UR4][R2.64+0x1] ;  /* 0x0000010402057981 */ /* 0x000ee8000c1e1100 */
[----:B------:R-:W4:Y:S04]  /*0170*/  LDG.E.U8 R6, desc[UR4][R2.64+0x2] ;  /* 0x0000020402067981 */ /* 0x000f28000c1e1100 */
[----:B------:R0:W5:Y:S01]  /*0180*/  LDG.E.U8 R7, desc[UR4][R2.64+0x3] ;  /* 0x0000030402077981 */ /* 0x000162000c1e1100 */
[----:B--2---:R-:W-:-:S02]  /*0190*/  I2FP.F32.U32 R4, R4 ;  /* 0x0000000400047245 */ /* 0x004fc40000201000 */
[----:B---3--:R-:W-:-:S03]  /*01a0*/  I2FP.F32.U32 R8, R5 ;  /* 0x0000000500087245 */ /* 0x008fc60000201000 */
[--C-:B-1----:R-:W-:Y:S01]  /*01b0*/  FFMA R4, R4, R10, R11.reuse ;  /* 0x0000000a04047223 */ /* 0x102fe2000000000b */
[----:B----4-:R-:W-:Y:S01]  /*01c0*/  I2FP.F32.U32 R6, R6 ;  /* 0x0000000600067245 */ /* 0x010fe20000201000 */
[----:B------:R-:W-:-:S03]  /*01d0*/  FFMA R8, R8, R10, R11 ;  /* 0x0000000a08087223 */ /* 0x000fc6000000000b */
[C---:B------:R-:W-:Y:S02]  /*01e0*/  FSETP.GEU.AND P1, PT, R4.reuse, RZ, PT ;  /* 0x000000ff0400720b */ /* 0x040fe40003f2e000 */
[----:B------:R-:W-:Y:S01]  /*01f0*/  FSETP.GT.AND P0, PT, R4, 255, PT ;  /* 0x437f00000400780b */ /* 0x000fe20003f04000 */
[----:B------:R-:W-:Y:S01]  /*0200*/  FFMA R6, R6, R10, R11 ;  /* 0x0000000a06067223 */ /* 0x000fe2000000000b */
[----:B------:R-:W-:Y:S02]  /*0210*/  FSEL R4, R4, RZ, P1 ;  /* 0x000000ff04047208 */ /* 0x000fe40000800000 */
[----:B------:R-:W-:Y:S02]  /*0220*/  FSETP.GEU.AND P1, PT, R8, RZ, PT ;  /* 0x000000ff0800720b */ /* 0x000fe40003f2e000 */
[----:B------:R-:W-:Y:S02]  /*0230*/  FSEL R4, R4, 255, !P0 ;  /* 0x437f000004047808 */ /* 0x000fe40004000000 */
[----:B------:R-:W-:-:S02]  /*0240*/  FSETP.GEU.AND P2, PT, R6, RZ, PT ;  /* 0x000000ff0600720b */ /* 0x000fc40003f4e000 */
[C---:B------:R-:W-:Y:S01]  /*0250*/  FSETP.GT.AND P0, PT, R8.reuse, 255, PT ;  /* 0x437f00000800780b */ /* 0x040fe20003f04000 */
[----:B------:R-:W1:Y:S01]  /*0260*/  F2I.U32.TRUNC.NTZ R5, R4 ;  /* 0x0000000400057305 */ /* 0x000e62000020f000 */
[----:B------:R-:W-:Y:S02]  /*0270*/  FSEL R8, R8, RZ, P1 ;  /* 0x000000ff08087208 */ /* 0x000fe40000800000 */
[C---:B------:R-:W-:Y:S02]  /*0280*/  FSETP.GT.AND P1, PT, R6.reuse, 255, PT ;  /* 0x437f00000600780b */ /* 0x040fe40003f24000 */
[----:B------:R-:W-:Y:S02]  /*0290*/  FSEL R6, R6, RZ, P2 ;  /* 0x000000ff06067208 */ /* 0x000fe40001000000 */
[----:B------:R-:W-:Y:S02]  /*02a0*/  FSEL R8, R8, 255, !P0 ;  /* 0x437f000008087808 */ /* 0x000fe40004000000 */
[----:B------:R-:W-:-:S02]  /*02b0*/  FSEL R6, R6, 255, !P1 ;  /* 0x437f000006067808 */ /* 0x000fc40004800000 */
[----:B------:R-:W2:Y:S01]  /*02c0*/  F2I.U32.TRUNC.NTZ R9, R8 ;  /* 0x0000000800097305 */ /* 0x000ea2000020f000 */
[----:B0-----:R-:W-:-:S04]  /*02d0*/  IADD3 R2, P0, PT, R0, UR10, RZ ;  /* 0x0000000a00027c10 */ /* 0x001fc8000ff1e0ff */
[----:B------:R-:W-:-:S03]  /*02e0*/  IADD3.X R3, PT, PT, R12, UR11, RZ, P0, !PT ;  /* 0x0000000b0c037c10 */ /* 0x000fc600087fe4ff */
[----:B------:R-:W0:Y:S02]  /*02f0*/  F2I.U32.TRUNC.NTZ R11, R6 ;  /* 0x00000006000b7305 */ /* 0x000e24000020f000 */
[----:B-----5:R-:W-:Y:S04]  /*0300*/  STG.E.U8 desc[UR4][R2.64+0x3], R7 ;  /* 0x0000030702007986 */ /* 0x020fe8000c101104 */
[----:B-1----:R-:W-:Y:S04]  /*0310*/  STG.E.U8 desc[UR4][R2.64], R5 ;  /* 0x0000000502007986 */ /* 0x002fe8000c101104 */
[----:B--2---:R-:W-:Y:S04]  /*0320*/  STG.E.U8 desc[UR4][R2.64+0x1], R9 ;  /* 0x0000010902007986 */ /* 0x004fe8000c101104 */
[----:B0-----:R-:W-:Y:S01]  /*0330*/  STG.E.U8 desc[UR4][R2.64+0x2], R11 ;  /* 0x0000020b02007986 */ /* 0x001fe2000c101104 */
[----:B------:R-:W-:Y:S05]  /*0340*/  EXIT ;  /* 0x000000000000794d */ /* 0x000fea0003800000 */
.L_x_3:
        /* <DEDUP_REMOVED lines=11> */
.L_x_8:


//--------------------- .text._Z13copyImgKernelPhS_ii --------------------------
	.section	.text._Z13copyImgKernelPhS_ii,"ax",@progbits
	.align	128
        .global         _Z13copyImgKernelPhS_ii
        .type           _Z13copyImgKernelPhS_ii,@function
        .size           _Z13copyImgKernelPhS_ii,(.L_x_9 - _Z13copyImgKernelPhS_ii)
        .other          _Z13copyImgKernelPhS_ii,@"STO_CUDA_ENTRY STV_DEFAULT"
_Z13copyImgKernelPhS_ii:
.text._Z13copyImgKernelPhS_ii:
        /* <DEDUP_REMOVED lines=23> */
[----:B------:R-:W5:Y:S01]  /*0170*/  LDG.E.U8 R13, desc[UR4][R2.64+0x3] ;  /* 0x00000304020d7981 */ /* 0x000f62000c1e1100 */
[----:B------:R-:W-:-:S04]  /*0180*/  IADD3 R4, P0, PT, R0, UR10, RZ ;  /* 0x0000000a00047c10 */ /* 0x000fc8000ff1e0ff */
[----:B------:R-:W-:-:S05]  /*0190*/  IADD3.X R5, PT, PT, R5, UR11, RZ, P0, !PT ;  /* 0x0000000b05057c10 */ /* 0x000fca00087fe4ff */
[----:B--2---:R-:W-:Y:S04]  /*01a0*/  STG.E.U8 desc[UR4][R4.64], R7 ;  /* 0x0000000704007986 */ /* 0x004fe8000c101104 */
[----:B---3--:R-:W-:Y:S04]  /*01b0*/  STG.E.U8 desc[UR4][R4.64+0x1], R9 ;  /* 0x0000010904007986 */ /* 0x008fe8000c101104 */
[----:B----4-:R-:W-:Y:S04]  /*01c0*/  STG.E.U8 desc[UR4][R4.64+0x2], R11 ;  /* 0x0000020b04007986 */ /* 0x010fe8000c101104 */
[----:B-----5:R-:W-:Y:S01]  /*01d0*/  STG.E.U8 desc[UR4][R4.64+0x3], R13 ;  /* 0x0000030d04007986 */ /* 0x020fe2000c101104 */
[----:B------:R-:W-:Y:S05]  /*01e0*/  EXIT ;  /* 0x000000000000794d */ /* 0x000fea0003800000 */
.L_x_4:
        /* <DEDUP_REMOVED lines=9> */
.L_x_9:


//--------------------- .nv.shared.reserved.0     --------------------------
	.section	.nv.shared.reserved.0,"aw",@nobits
	.weak		__nv_reservedSMEM_offset_0_alias
	.size		__nv_reservedSMEM_offset_0_alias, 0, 64
	.other		__nv_reservedSMEM_offset_0_alias,@"STO_CUDA_RESERVED_SHARED STV_DEFAULT"
__nv_reservedSMEM_offset_0_alias:
	.zero		0
	.zero		64


//--------------------- .nv.constant0._Z11sobelKernelPhS_ii --------------------------
	.section	.nv.constant0._Z11sobelKernelPhS_ii,"a",@progbits
	.sectionflags	@""
	.align	4
.nv.constant0._Z11sobelKernelPhS_ii:
	.zero		920


//--------------------- .nv.constant0._Z8bwKernelPhS_ii --------------------------
	.section	.nv.constant0._Z8bwKernelPhS_ii,"a",@progbits
	.sectionflags	@""
	.align	4
.nv.constant0._Z8bwKernelPhS_ii:
	.zero		920


//--------------------- .nv.constant0._Z12mirrorKernelPhS_ii --------------------------
	.section	.nv.constant0._Z12mirrorKernelPhS_ii,"a",@progbits
	.sectionflags	@""
	.align	4
.nv.constant0._Z12mirrorKernelPhS_ii:
	.zero		920


//--------------------- .nv.constant0._Z21linearTransformKernelPhS_iiff --------------------------
	.section	.nv.constant0._Z21linearTransformKernelPhS_iiff,"a",@progbits
	.sectionflags	@""
	.align	4
.nv.constant0._Z21linearTransformKernelPhS_iiff:
	.zero		928


//--------------------- .nv.constant0._Z13copyImgKernelPhS_ii --------------------------
	.section	.nv.constant0._Z13copyImgKernelPhS_ii,"a",@progbits
	.sectionflags	@""
	.align	4
.nv.constant0._Z13copyImgKernelPhS_ii:
	.zero		920


//--------------------- SYMBOLS --------------------------

	.type		.nv.reservedSmem.offset0,@object
	.size		.nv.reservedSmem.offset0,0x4
